	.headerflags	@"EF_CUDA_TEXMODE_UNIFIED EF_CUDA_64BIT_ADDRESS EF_CUDA_ACCELERATORS EF_CUDA_SM90 EF_CUDA_VIRTUAL_SM(EF_CUDA_SM90)"
	.elftype	@"ET_EXEC"


//--------------------- .nv.info                  --------------------------
	.section	.nv.info,"",@"SHT_CUDA_INFO"
	.align	4


	//----- nvinfo : EIATTR_REGCOUNT
	.align		4
        /*0000*/ 	.byte	0x04, 0x2f
        /*0002*/ 	.short	(.L_3 - .L_2)
	.align		4
.L_2:
        /*0004*/ 	.word	index@(triton_poi_fused__native_batch_norm_legit_no_training_relu_11)
        /*0008*/ 	.word	0x00000011


	//----- nvinfo : EIATTR_MIN_STACK_SIZE
	.align		4
.L_3:
        /*000c*/ 	.byte	0x04, 0x12
        /*000e*/ 	.short	(.L_5 - .L_4)
	.align		4
.L_4:
        /*0010*/ 	.word	index@(triton_poi_fused__native_batch_norm_legit_no_training_relu_11)
        /*0014*/ 	.word	0x00000000


	//----- nvinfo : EIATTR_FRAME_SIZE
	.align		4
.L_5:
        /*0018*/ 	.byte	0x04, 0x11
        /*001a*/ 	.short	(.L_7 - .L_6)
	.align		4
.L_6:
        /*001c*/ 	.word	index@(triton_poi_fused__native_batch_norm_legit_no_training_relu_11)
        /*0020*/ 	.word	0x00000000


	//----- nvinfo : EIATTR_MIN_STACK_SIZE
	.align		4
.L_7:
        /*0024*/ 	.byte	0x04, 0x12
        /*0026*/ 	.short	(.L_9 - .L_8)
	.align		4
.L_8:
        /*0028*/ 	.word	index@(triton_poi_fused__native_batch_norm_legit_no_training_relu_11)
        /*002c*/ 	.word	0x00000000
.L_9:


//--------------------- .nv.info.triton_poi_fused__native_batch_norm_legit_no_training_relu_11 --------------------------
	.section	.nv.info.triton_poi_fused__native_batch_norm_legit_no_training_relu_11,"",@"SHT_CUDA_INFO"
	.sectionflags	@""
	.align	4


	//----- nvinfo : EIATTR_CUDA_API_VERSION
	.align		4
        /*0000*/ 	.byte	0x04, 0x37
        /*0002*/ 	.short	(.L_11 - .L_10)
.L_10:
        /*0004*/ 	.word	0x0000007c


	//----- nvinfo : EIATTR_KPARAM_INFO
	.align		4
.L_11:
        /*0008*/ 	.byte	0x04, 0x17
        /*000a*/ 	.short	(.L_13 - .L_12)
.L_12:
        /*000c*/ 	.word	0x00000000
        /*0010*/ 	.short	0x0006
        /*0012*/ 	.short	0x0030
        /*0014*/ 	.byte	0x00, 0xf0, 0x11, 0x00


	//----- nvinfo : EIATTR_KPARAM_INFO
	.align		4
.L_13:
        /*0018*/ 	.byte	0x04, 0x17
        /*001a*/ 	.short	(.L_15 - .L_14)
.L_14:
        /*001c*/ 	.word	0x00000000
        /*0020*/ 	.short	0x0005
        /*0022*/ 	.short	0x0028
        /*0024*/ 	.byte	0x00, 0xf4, 0x21, 0x00


	//----- nvinfo : EIATTR_KPARAM_INFO
	.align		4
.L_15:
        /*0028*/ 	.byte	0x04, 0x17
        /*002a*/ 	.short	(.L_17 - .L_16)
.L_16:
        /*002c*/ 	.word	0x00000000
        /*0030*/ 	.short	0x0004
        /*0032*/ 	.short	0x0020
        /*0034*/ 	.byte	0x00, 0xf4, 0x21, 0x00


	//----- nvinfo : EIATTR_KPARAM_INFO
	.align		4
.L_17:
        /*0038*/ 	.byte	0x04, 0x17
        /*003a*/ 	.short	(.L_19 - .L_18)
.L_18:
        /*003c*/ 	.word	0x00000000
        /*0040*/ 	.short	0x0003
        /*0042*/ 	.short	0x0018
        /*0044*/ 	.byte	0x00, 0xf4, 0x21, 0x00


	//----- nvinfo : EIATTR_KPARAM_INFO
	.align		4
.L_19:
        /*0048*/ 	.byte	0x04, 0x17
        /*004a*/ 	.short	(.L_21 - .L_20)
.L_20:
        /*004c*/ 	.word	0x00000000
        /*0050*/ 	.short	0x0002
        /*0052*/ 	.short	0x0010
        /*0054*/ 	.byte	0x00, 0xf4, 0x21, 0x00


	//----- nvinfo : EIATTR_KPARAM_INFO
	.align		4
.L_21:
        /*0058*/ 	.byte	0x04, 0x17
        /*005a*/ 	.short	(.L_23 - .L_22)
.L_22:
        /*005c*/ 	.word	0x00000000
        /*0060*/ 	.short	0x0001
        /*0062*/ 	.short	0x0008
        /*0064*/ 	.byte	0x00, 0xf4, 0x21, 0x00


	//----- nvinfo : EIATTR_KPARAM_INFO
	.align		4
.L_23:
        /*0068*/ 	.byte	0x04, 0x17
        /*006a*/ 	.short	(.L_25 - .L_24)
.L_24:
        /*006c*/ 	.word	0x00000000
        /*0070*/ 	.short	0x0000
        /*0072*/ 	.short	0x0000
        /*0074*/ 	.byte	0x00, 0xf4, 0x21, 0x00


	//----- nvinfo : EIATTR_SPARSE_MMA_MASK
	.align		4
.L_25:
        /*0078*/ 	.byte	0x03, 0x50
        /*007a*/ 	.short	0x0000


	//----- nvinfo : EIATTR_MAXREG_COUNT
	.align		4
        /*007c*/ 	.byte	0x03, 0x1b
        /*007e*/ 	.short	0x00ff


	//----- nvinfo : EIATTR_EXIT_INSTR_OFFSETS
	.align		4
        /*0080*/ 	.byte	0x04, 0x1c
        /*0082*/ 	.short	(.L_27 - .L_26)


	//   ....[0]....
.L_26:
        /*0084*/ 	.word	0x00000370


	//----- nvinfo : EIATTR_REQNTID
	.align		4
.L_27:
        /*0088*/ 	.byte	0x04, 0x10
        /*008a*/ 	.short	(.L_29 - .L_28)
.L_28:
        /*008c*/ 	.word	0x00000100
        /*0090*/ 	.word	0x00000001
        /*0094*/ 	.word	0x00000001


	//----- nvinfo : EIATTR_CBANK_PARAM_SIZE
	.align		4
.L_29:
        /*0098*/ 	.byte	0x03, 0x19
        /*009a*/ 	.short	0x0034


	//----- nvinfo : EIATTR_PARAM_CBANK
	.align		4
        /*009c*/ 	.byte	0x04, 0x0a
        /*009e*/ 	.short	(.L_31 - .L_30)
	.align		4
.L_30:
        /*00a0*/ 	.word	index@(.nv.constant0.triton_poi_fused__native_batch_norm_legit_no_training_relu_11)
        /*00a4*/ 	.short	0x0210
        /*00a6*/ 	.short	0x0034


	//----- nvinfo : EIATTR_SW_WAR
	.align		4
.L_31:
        /*00a8*/ 	.byte	0x04, 0x36
        /*00aa*/ 	.short	(.L_33 - .L_32)
.L_32:
        /*00ac*/ 	.word	0x00000008
.L_33:


//--------------------- .nv.callgraph             --------------------------
	.section	.nv.callgraph,"",@"SHT_CUDA_CALLGRAPH"
	.align	4
	.sectionentsize	8
	.align		4
        /*0000*/ 	.word	0x00000000
	.align		4
        /*0004*/ 	.word	0xffffffff
	.align		4
        /*0008*/ 	.word	0x00000000
	.align		4
        /*000c*/ 	.word	0xfffffffe
	.align		4
        /*0010*/ 	.word	0x00000000
	.align		4
        /*0014*/ 	.word	0xfffffffd
	.align		4
        /*0018*/ 	.word	0x00000000
	.align		4
        /*001c*/ 	.word	0xfffffffc


//--------------------- .nv.constant4             --------------------------
	.section	.nv.constant4,"a",@progbits
	.align	8
	.align		8
.nv.constant4:
        /*0000*/ 	.dword	_$_str
	.align		8
        /*0008*/ 	.dword	_$_str_$_2


//--------------------- .text.triton_poi_fused__native_batch_norm_legit_no_training_relu_11 --------------------------
	.section	.text.triton_poi_fused__native_batch_norm_legit_no_training_relu_11,"ax",@progbits
	.align	128
        .global         triton_poi_fused__native_batch_norm_legit_no_training_relu_11
        .type           triton_poi_fused__native_batch_norm_legit_no_training_relu_11,@function
        .size           triton_poi_fused__native_batch_norm_legit_no_training_relu_11,(.L_x_1 - triton_poi_fused__native_batch_norm_legit_no_training_relu_11)
        .other          triton_poi_fused__native_batch_norm_legit_no_training_relu_11,@"STO_CUDA_ENTRY STV_DEFAULT"
triton_poi_fused__native_batch_norm_legit_no_training_relu_11:
.text.triton_poi_fused__native_batch_norm_legit_no_training_relu_11:
[----:B------:R-:W-:Y:S01]  /*0000*/  LDC R1, c[0x0][0x28] ;  /* 0x00000a00ff017b82 */ /* 0x000fe20000000800 */
[----:B------:R-:W1:Y:S01]  /*0010*/  S2R R0, SR_TID.X ;  /* 0x0000000000007919 */ /* 0x000e620000002100 */
[----:B------:R-:W-:-:S06]  /*0020*/  HFMA2.MMA R2, -RZ, RZ, 0, 0 ;  /* 0x00000000ff027435 */ /* 0x000fcc00000001ff */
[----:B------:R-:W2:Y:S01]  /*0030*/  LDC.64 R6, c[0x0][0x220] ;  /* 0x00008800ff067b82 */ /* 0x000ea20000000a00 */
[----:B------:R-:W-:Y:S01]  /*0040*/  ULDC.64 UR4, c[0x0][0x208] ;  /* 0x0000820000047ab9 */ /* 0x000fe20000000a00 */
[----:B------:R-:W3:Y:S06]  /*0050*/  S2R R5, SR_CTAID.X ;  /* 0x0000000000057919 */ /* 0x000eec0000002500 */
[----:B------:R-:W4:Y:S08]  /*0060*/  LDC.64 R8, c[0x0][0x228] ;  /* 0x00008a00ff087b82 */ /* 0x000f300000000a00 */
[----:B------:R-:W5:Y:S01]  /*0070*/  LDC.64 R10, c[0x0][0x230] ;  /* 0x00008c00ff0a7b82 */ /* 0x000f620000000a00 */
[----:B-1----:R-:W-:-:S02]  /*0080*/  SHF.L.U32 R0, R0, 0x1, RZ ;  /* 0x0000000100007819 */ /* 0x002fc400000006ff */
[----:B---3--:R-:W-:Y:S02]  /*0090*/  SHF.R.S32.HI R3, RZ, 0x16, R5 ;  /* 0x00000016ff037819 */ /* 0x008fe40000011405 */
[----:B------:R-:W-:Y:S02]  /*00a0*/  LOP3.LUT R0, R0, 0x1fe, RZ, 0xc0, !PT ;  /* 0x000001fe00007812 */ /* 0x000fe400078ec0ff */
[----:B------:R-:W-:Y:S02]  /*00b0*/  SGXT R3, R3, 0x1 ;  /* 0x000000010303781a */ /* 0x000fe40000000200 */
[----:B------:R-:W-:-:S04]  /*00c0*/  LEA R0, R5, R0, 0x9 ;  /* 0x0000000005007211 */ /* 0x000fc800078e48ff */
[----:B------:R-:W-:-:S04]  /*00d0*/  LEA.HI R3, R3, R0, RZ, 0xc ;  /* 0x0000000003037211 */ /* 0x000fc800078f60ff */
[----:B------:R-:W-:-:S05]  /*00e0*/  SHF.R.S32.HI R3, RZ, 0xc, R3 ;  /* 0x0000000cff037819 */ /* 0x000fca0000011403 */
[----:B------:R-:W-:-:S05]  /*00f0*/  IMAD.HI R2, R3, -0x77777777, R2 ;  /* 0x8888888903027827 */ /* 0x000fca00078e0202 */
[----:B------:R-:W-:-:S04]  /*0100*/  SHF.R.U32.HI R5, RZ, 0x1f, R2 ;  /* 0x0000001fff057819 */ /* 0x000fc80000011602 */
[----:B------:R-:W-:-:S05]  /*0110*/  LEA.HI.SX32 R5, R2, R5, 0x1a ;  /* 0x0000000502057211 */ /* 0x000fca00078fd2ff */
[----:B------:R-:W-:Y:S02]  /*0120*/  IMAD R13, R5, -0x78, R3 ;  /* 0xffffff88050d7824 */ /* 0x000fe400078e0203 */
[----:B------:R-:W1:Y:S02]  /*0130*/  LDC.64 R2, c[0x0][0x210] ;  /* 0x00008400ff027b82 */ /* 0x000e640000000a00 */
[----:B--2---:R-:W-:-:S06]  /*0140*/  IMAD.WIDE R6, R13, 0x4, R6 ;  /* 0x000000040d067825 */ /* 0x004fcc00078e0206 */
[----:B------:R-:W2:Y:S01]  /*0150*/  LDG.E.EL R6, desc[UR4][R6.64] ;  /* 0x0000000406067981 */ /* 0x000ea2000c2e1900 */
[----:B------:R-:W3:Y:S01]  /*0160*/  LDC.64 R4, c[0x0][0x218] ;  /* 0x00008600ff047b82 */ /* 0x000ee20000000a00 */
[----:B----4-:R-:W-:-:S04]  /*0170*/  IMAD.WIDE R8, R13, 0x4, R8 ;  /* 0x000000040d087825 */ /* 0x010fc800078e0208 */
[----:B-----5:R-:W-:Y:S02]  /*0180*/  IMAD.WIDE R10, R13, 0x4, R10 ;  /* 0x000000040d0a7825 */ /* 0x020fe400078e020a */
[----:B------:R-:W4:Y:S04]  /*0190*/  LDG.E.EL R8, desc[UR4][R8.64] ;  /* 0x0000000408087981 */ /* 0x000f28000c2e1900 */
[----:B------:R-:W4:Y:S01]  /*01a0*/  LDG.E.EL R11, desc[UR4][R10.64] ;  /* 0x000000040a0b7981 */ /* 0x000f22000c2e1900 */
[----:B-1----:R-:W-:-:S06]  /*01b0*/  IMAD.WIDE R2, R0, 0x4, R2 ;  /* 0x0000000400027825 */ /* 0x002fcc00078e0202 */
[----:B------:R-:W5:Y:S01]  /*01c0*/  LDG.E.64 R2, desc[UR4][R2.64] ;  /* 0x0000000402027981 */ /* 0x000f62000c1e1b00 */
[----:B---3--:R-:W-:-:S05]  /*01d0*/  IMAD.WIDE R4, R13, 0x4, R4 ;  /* 0x000000040d047825 */ /* 0x008fca00078e0204 */
[----:B------:R1:W5:Y:S01]  /*01e0*/  LDG.E.EL R12, desc[UR4][R4.64] ;  /* 0x00000004040c7981 */ /* 0x000362000c2e1900 */
[----:B------:R-:W-:Y:S01]  /*01f0*/  MOV R14, 0x3e800000 ;  /* 0x3e800000000e7802 */ /* 0x000fe20000000f00 */
[----:B-1----:R-:W1:Y:S02]  /*0200*/  LDC.64 R4, c[0x0][0x238] ;  /* 0x00008e00ff047b82 */ /* 0x002e640000000a00 */
[----:B-1----:R-:W-:-:S04]  /*0210*/  IMAD.WIDE R4, R0, 0x4, R4 ;  /* 0x0000000400047825 */ /* 0x002fc800078e0204 */
[----:B--2---:R-:W-:-:S04]  /*0220*/  FADD R6, R6, 9.9999997473787516356e-06 ;  /* 0x3727c5ac06067421 */ /* 0x004fc80000000000 */
[----:B------:R-:W1:Y:S02]  /*0230*/  MUFU.SQRT R7, R6 ;  /* 0x0000000600077308 */ /* 0x000e640000002000 */
[C---:B-1----:R-:W-:Y:S02]  /*0240*/  FSETP.GT.AND P0, PT, R7.reuse, 8.50705917302346158658e+37, PT ;  /* 0x7e8000000700780b */ /* 0x042fe40003f04000 */
[----:B------:R-:W-:-:S11]  /*0250*/  FSETP.GEU.AND P1, PT, R7, 1.175494350822287508e-38, PT ;  /* 0x008000000700780b */ /* 0x000fd60003f2e000 */
[----:B------:R-:W-:-:S04]  /*0260*/  @P0 FMUL R7, R7, 0.25 ;  /* 0x3e80000007070820 */ /* 0x000fc80000400000 */
[----:B------:R-:W-:-:S06]  /*0270*/  @!P1 FMUL R7, R7, 16777216 ;  /* 0x4b80000007079820 */ /* 0x000fcc0000400000 */
[----:B------:R-:W1:Y:S01]  /*0280*/  MUFU.RCP R7, R7 ;  /* 0x0000000700077308 */ /* 0x000e620000001000 */
[----:B------:R-:W-:Y:S01]  /*0290*/  FSEL R14, R14, 1, P0 ;  /* 0x3f8000000e0e7808 */ /* 0x000fe20000000000 */
[----:B-----5:R-:W-:-:S04]  /*02a0*/  FADD R2, R2, -R12 ;  /* 0x8000000c02027221 */ /* 0x020fc80000000000 */
[----:B------:R-:W-:Y:S01]  /*02b0*/  @!P1 FMUL R14, R14, 16777216 ;  /* 0x4b8000000e0e9820 */ /* 0x000fe20000400000 */
[----:B------:R-:W-:-:S03]  /*02c0*/  FADD R3, R3, -R12 ;  /* 0x8000000c03037221 */ /* 0x000fc60000000000 */
[----:B-1----:R-:W-:-:S04]  /*02d0*/  FMUL R14, R7, R14 ;  /* 0x0000000e070e7220 */ /* 0x002fc80000400000 */
[-C--:B------:R-:W-:Y:S01]  /*02e0*/  FMUL R2, R2, R14.reuse ;  /* 0x0000000e02027220 */ /* 0x080fe20000400000 */
[----:B------:R-:W-:-:S03]  /*02f0*/  FMUL R14, R3, R14 ;  /* 0x0000000e030e7220 */ /* 0x000fc60000400000 */
[C-C-:B----4-:R-:W-:Y:S01]  /*0300*/  FFMA R2, R8.reuse, R2, R11.reuse ;  /* 0x0000000208027223 */ /* 0x150fe2000000000b */
[----:B------:R-:W-:-:S04]  /*0310*/  FFMA R14, R8, R14, R11 ;  /* 0x0000000e080e7223 */ /* 0x000fc8000000000b */
[----:B------:R-:W-:Y:S02]  /*0320*/  FSETP.GEU.AND P0, PT, R2, RZ, PT ;  /* 0x000000ff0200720b */ /* 0x000fe40003f0e000 */
[----:B------:R-:W-:Y:S02]  /*0330*/  FSETP.GEU.AND P1, PT, R14, RZ, PT ;  /* 0x000000ff0e00720b */ /* 0x000fe40003f2e000 */
[----:B------:R-:W-:Y:S02]  /*0340*/  FSEL R2, R2, RZ, P0 ;  /* 0x000000ff02027208 */ /* 0x000fe40000000000 */
[----:B------:R-:W-:-:S05]  /*0350*/  FSEL R3, R14, RZ, P1 ;  /* 0x000000ff0e037208 */ /* 0x000fca0000800000 */
[----:B------:R-:W-:Y:S01]  /*0360*/  STG.E.64 desc[UR4][R4.64], R2 ;  /* 0x0000000204007986 */ /* 0x000fe2000c101b04 */
[----:B------:R-:W-:Y:S05]  /*0370*/  EXIT ;  /* 0x000000000000794d */ /* 0x000fea0003800000 */
.L_x_0:
[----:B------:R-:W-:-:S00]  /*0380*/  BRA `(.L_x_0) ;  /* 0xfffffffc00fc7947 */ /* 0x000fc0000383ffff */
[----:B------:R-:W-:-:S00]  /*0390*/  NOP ;  /* 0x0000000000007918 */ /* 0x000fc00000000000 */
        /* <DEDUP_REMOVED lines=14> */
.L_x_1:


//--------------------- .nv.global.init           --------------------------
	.section	.nv.global.init,"aw",@progbits
.nv.global.init:
	.type		_$_str,@object
	.size		_$_str,(_$_str_$_2 - _$_str)
_$_str:
        /*0000*/ 	.byte	0x5f, 0x5f, 0x43, 0x55, 0x44, 0x41, 0x5f, 0x46, 0x54, 0x5a, 0x00
	.type		_$_str_$_2,@object
	.size		_$_str_$_2,(.L_1 - _$_str_$_2)
_$_str_$_2:
        /*000b*/ 	.byte	0x5f, 0x5f, 0x43, 0x55, 0x44, 0x41, 0x5f, 0x50, 0x52, 0x45, 0x43, 0x5f, 0x53, 0x51, 0x52, 0x54
        /*001b*/ 	.byte	0x00
.L_1:


//--------------------- .nv.constant0.triton_poi_fused__native_batch_norm_legit_no_training_relu_11 --------------------------
	.section	.nv.constant0.triton_poi_fused__native_batch_norm_legit_no_training_relu_11,"a",@progbits
	.sectionflags	@""
	.align	4
.nv.constant0.triton_poi_fused__native_batch_norm_legit_no_training_relu_11:
	.zero		580
